//
// Generated by NVIDIA NVVM Compiler
//
// Compiler Build ID: CL-36424714
// Cuda compilation tools, release 13.0, V13.0.88
// Based on NVVM 20.0.0
//

.version 9.0
.target sm_100
.address_size 64

	// .globl	_Z10mysgemm_v1iiifPfS_fS_

.visible .entry _Z10mysgemm_v1iiifPfS_fS_(
	.param .u32 _Z10mysgemm_v1iiifPfS_fS__param_0,
	.param .u32 _Z10mysgemm_v1iiifPfS_fS__param_1,
	.param .u32 _Z10mysgemm_v1iiifPfS_fS__param_2,
	.param .f32 _Z10mysgemm_v1iiifPfS_fS__param_3,
	.param .u64 .ptr .align 1 _Z10mysgemm_v1iiifPfS_fS__param_4,
	.param .u64 .ptr .align 1 _Z10mysgemm_v1iiifPfS_fS__param_5,
	.param .f32 _Z10mysgemm_v1iiifPfS_fS__param_6,
	.param .u64 .ptr .align 1 _Z10mysgemm_v1iiifPfS_fS__param_7
)
{
	.reg .pred 	%p<10>;
	.reg .b32 	%r<40>;
	.reg .b32 	%f<73>;
	.reg .b64 	%rd<53>;

	ld.param.u32 	%r18, [_Z10mysgemm_v1iiifPfS_fS__param_1];
	ld.param.u32 	%r19, [_Z10mysgemm_v1iiifPfS_fS__param_2];
	ld.param.f32 	%f13, [_Z10mysgemm_v1iiifPfS_fS__param_3];
	ld.param.u64 	%rd7, [_Z10mysgemm_v1iiifPfS_fS__param_4];
	ld.param.u64 	%rd8, [_Z10mysgemm_v1iiifPfS_fS__param_5];
	ld.param.f32 	%f14, [_Z10mysgemm_v1iiifPfS_fS__param_6];
	ld.param.u64 	%rd6, [_Z10mysgemm_v1iiifPfS_fS__param_7];
	cvta.to.global.u64 	%rd1, %rd8;
	cvta.to.global.u64 	%rd2, %rd7;
	mov.u32 	%r20, %tid.x;
	mov.u32 	%r21, %ntid.x;
	mov.u32 	%r22, %ctaid.x;
	mad.lo.s32 	%r1, %r21, %r22, %r20;
	mov.u32 	%r23, %tid.y;
	mov.u32 	%r24, %ntid.y;
	mov.u32 	%r25, %ctaid.y;
	mad.lo.s32 	%r2, %r24, %r25, %r23;
	setp.lt.s32 	%p1, %r19, 1;
	mov.f32 	%f72, 0f00000000;
	@%p1 bra 	$L__BB0_12;
	mul.lo.s32 	%r3, %r19, %r2;
	and.b32  	%r4, %r19, 7;
	setp.lt.u32 	%p2, %r19, 8;
	mov.f32 	%f72, 0f00000000;
	mov.b32 	%r38, 0;
	@%p2 bra 	$L__BB0_4;
	and.b32  	%r38, %r19, 2147483640;
	neg.s32 	%r36, %r38;
	shl.b32 	%r7, %r18, 3;
	mul.wide.u32 	%rd9, %r3, 4;
	add.s64 	%rd10, %rd9, %rd2;
	add.s64 	%rd52, %rd10, 16;
	mov.f32 	%f72, 0f00000000;
	mul.wide.s32 	%rd13, %r18, 4;
	mov.u32 	%r35, %r1;
$L__BB0_3:
	.pragma "nounroll";
	ld.global.f32 	%f19, [%rd52+-16];
	mul.wide.s32 	%rd11, %r35, 4;
	add.s64 	%rd12, %rd1, %rd11;
	ld.global.f32 	%f20, [%rd12];
	fma.rn.f32 	%f21, %f19, %f20, %f72;
	ld.global.f32 	%f22, [%rd52+-12];
	add.s64 	%rd14, %rd12, %rd13;
	ld.global.f32 	%f23, [%rd14];
	fma.rn.f32 	%f24, %f22, %f23, %f21;
	ld.global.f32 	%f25, [%rd52+-8];
	add.s64 	%rd15, %rd14, %rd13;
	ld.global.f32 	%f26, [%rd15];
	fma.rn.f32 	%f27, %f25, %f26, %f24;
	ld.global.f32 	%f28, [%rd52+-4];
	add.s64 	%rd16, %rd15, %rd13;
	ld.global.f32 	%f29, [%rd16];
	fma.rn.f32 	%f30, %f28, %f29, %f27;
	ld.global.f32 	%f31, [%rd52];
	add.s64 	%rd17, %rd16, %rd13;
	ld.global.f32 	%f32, [%rd17];
	fma.rn.f32 	%f33, %f31, %f32, %f30;
	ld.global.f32 	%f34, [%rd52+4];
	add.s64 	%rd18, %rd17, %rd13;
	ld.global.f32 	%f35, [%rd18];
	fma.rn.f32 	%f36, %f34, %f35, %f33;
	ld.global.f32 	%f37, [%rd52+8];
	add.s64 	%rd19, %rd18, %rd13;
	ld.global.f32 	%f38, [%rd19];
	fma.rn.f32 	%f39, %f37, %f38, %f36;
	ld.global.f32 	%f40, [%rd52+12];
	add.s64 	%rd20, %rd19, %rd13;
	ld.global.f32 	%f41, [%rd20];
	fma.rn.f32 	%f72, %f40, %f41, %f39;
	add.s32 	%r36, %r36, 8;
	add.s32 	%r35, %r35, %r7;
	add.s64 	%rd52, %rd52, 32;
	setp.ne.s32 	%p3, %r36, 0;
	@%p3 bra 	$L__BB0_3;
$L__BB0_4:
	setp.eq.s32 	%p4, %r4, 0;
	@%p4 bra 	$L__BB0_12;
	and.b32  	%r13, %r19, 3;
	setp.lt.u32 	%p5, %r4, 4;
	@%p5 bra 	$L__BB0_7;
	add.s32 	%r27, %r38, %r3;
	mul.wide.u32 	%rd21, %r27, 4;
	add.s64 	%rd22, %rd2, %rd21;
	ld.global.f32 	%f43, [%rd22];
	mad.lo.s32 	%r28, %r38, %r18, %r1;
	mul.wide.s32 	%rd23, %r28, 4;
	add.s64 	%rd24, %rd1, %rd23;
	ld.global.f32 	%f44, [%rd24];
	fma.rn.f32 	%f45, %f43, %f44, %f72;
	cvt.u64.u32 	%rd25, %r3;
	cvt.u64.u32 	%rd26, %r38;
	add.s64 	%rd27, %rd26, %rd25;
	shl.b64 	%rd28, %rd27, 2;
	add.s64 	%rd29, %rd2, %rd28;
	ld.global.f32 	%f46, [%rd29+4];
	mul.wide.s32 	%rd30, %r18, 4;
	add.s64 	%rd31, %rd24, %rd30;
	ld.global.f32 	%f47, [%rd31];
	fma.rn.f32 	%f48, %f46, %f47, %f45;
	ld.global.f32 	%f49, [%rd29+8];
	add.s64 	%rd32, %rd31, %rd30;
	ld.global.f32 	%f50, [%rd32];
	fma.rn.f32 	%f51, %f49, %f50, %f48;
	ld.global.f32 	%f52, [%rd29+12];
	add.s64 	%rd33, %rd32, %rd30;
	ld.global.f32 	%f53, [%rd33];
	fma.rn.f32 	%f72, %f52, %f53, %f51;
	add.s32 	%r38, %r38, 4;
$L__BB0_7:
	setp.eq.s32 	%p6, %r13, 0;
	@%p6 bra 	$L__BB0_12;
	setp.eq.s32 	%p7, %r13, 1;
	@%p7 bra 	$L__BB0_10;
	add.s32 	%r29, %r38, %r3;
	mul.wide.u32 	%rd34, %r29, 4;
	add.s64 	%rd35, %rd2, %rd34;
	ld.global.f32 	%f55, [%rd35];
	mad.lo.s32 	%r30, %r38, %r18, %r1;
	mul.wide.s32 	%rd36, %r30, 4;
	add.s64 	%rd37, %rd1, %rd36;
	ld.global.f32 	%f56, [%rd37];
	fma.rn.f32 	%f57, %f55, %f56, %f72;
	cvt.u64.u32 	%rd38, %r3;
	cvt.u64.u32 	%rd39, %r38;
	add.s64 	%rd40, %rd39, %rd38;
	shl.b64 	%rd41, %rd40, 2;
	add.s64 	%rd42, %rd2, %rd41;
	ld.global.f32 	%f58, [%rd42+4];
	mul.wide.s32 	%rd43, %r18, 4;
	add.s64 	%rd44, %rd37, %rd43;
	ld.global.f32 	%f59, [%rd44];
	fma.rn.f32 	%f72, %f58, %f59, %f57;
	add.s32 	%r38, %r38, 2;
$L__BB0_10:
	and.b32  	%r31, %r19, 1;
	setp.eq.b32 	%p8, %r31, 1;
	not.pred 	%p9, %p8;
	@%p9 bra 	$L__BB0_12;
	add.s32 	%r32, %r38, %r3;
	mul.wide.u32 	%rd45, %r32, 4;
	add.s64 	%rd46, %rd2, %rd45;
	ld.global.f32 	%f60, [%rd46];
	mad.lo.s32 	%r33, %r38, %r18, %r1;
	mul.wide.s32 	%rd47, %r33, 4;
	add.s64 	%rd48, %rd1, %rd47;
	ld.global.f32 	%f61, [%rd48];
	fma.rn.f32 	%f72, %f60, %f61, %f72;
$L__BB0_12:
	cvta.to.global.u64 	%rd49, %rd6;
	mad.lo.s32 	%r34, %r18, %r2, %r1;
	mul.wide.s32 	%rd50, %r34, 4;
	add.s64 	%rd51, %rd49, %rd50;
	ld.global.f32 	%f62, [%rd51];
	mul.f32 	%f63, %f14, %f62;
	fma.rn.f32 	%f64, %f13, %f72, %f63;
	st.global.f32 	[%rd51], %f64;
	ret;

}


// ===== COMPILED SASS (sm_100) =====

	.target	sm_100

	.elftype	@"ET_EXEC"


//--------------------- .note.nv.tkinfo           --------------------------
	.section	.note.nv.tkinfo,"",@"SHT_NOTE"
	.sectionflags	@"SHF_NOTE_NV_TKINFO"
	.tkinfo
        /*0018*/ 	.word	0x00000002
        /*0030*/ 	.string	""
        /*0030*/ 	.string	"ptxas"
        /*0030*/ 	.string	"Cuda compilation tools, release 13.0, V13.0.88"
        /*0030*/ 	.string	"Build cuda_13.0.r13.0/compiler.36424714_0"
        /*0030*/ 	.string	"-arch sm_100 -m 64 "



//--------------------- .note.nv.cuinfo           --------------------------
	.section	.note.nv.cuinfo,"",@"SHT_NOTE"
	.sectionflags	@"SHF_NOTE_NV_CUINFO"
        /*0018*/ 	.short	0x0002
        /*001a*/ 	.short	0x0064
        /*001c*/ 	.short	0x0082
	.zero		2


//--------------------- .nv.info                  --------------------------
	.section	.nv.info,"",@"SHT_CUDA_INFO"
	.align	4


	//----- nvinfo : EIATTR_REGCOUNT
	.align		4
        /*0000*/ 	.byte	0x04, 0x2f
        /*0002*/ 	.short	(.L_1 - .L_0)
	.align		4
.L_0:
        /*0004*/ 	.word	index@(_Z10mysgemm_v1iiifPfS_fS_)
        /*0008*/ 	.word	0x00000020


	//----- nvinfo : EIATTR_FRAME_SIZE
	.align		4
.L_1:
        /*000c*/ 	.byte	0x04, 0x11
        /*000e*/ 	.short	(.L_3 - .L_2)
	.align		4
.L_2:
        /*0010*/ 	.word	index@(_Z10mysgemm_v1iiifPfS_fS_)
        /*0014*/ 	.word	0x00000000


	//----- nvinfo : EIATTR_MIN_STACK_SIZE
	.align		4
.L_3:
        /*0018*/ 	.byte	0x04, 0x12
        /*001a*/ 	.short	(.L_5 - .L_4)
	.align		4
.L_4:
        /*001c*/ 	.word	index@(_Z10mysgemm_v1iiifPfS_fS_)
        /*0020*/ 	.word	0x00000000
.L_5:


//--------------------- .nv.compat                --------------------------
	.section	.nv.compat,"",@"SHT_CUDA_COMPAT_INFO"
	.align	4
        /*0000*/ 	.byte	0x02, 0x09, 0x00, 0x00, 0x02, 0x02, 0x01, 0x00, 0x02, 0x05, 0x05, 0x00, 0x03, 0x07, 0x01, 0x01
        /*0010*/ 	.byte	0x02, 0x03, 0x00, 0x00, 0x02, 0x06, 0x01, 0x00, 0x04, 0x0b, 0x08, 0x00, 0x09, 0x00, 0x00, 0x00
        /*0020*/ 	.byte	0x00, 0x00, 0x00, 0x00


//--------------------- .nv.info._Z10mysgemm_v1iiifPfS_fS_ --------------------------
	.section	.nv.info._Z10mysgemm_v1iiifPfS_fS_,"",@"SHT_CUDA_INFO"
	.sectionflags	@""
	.align	4


	//----- nvinfo : EIATTR_CUDA_API_VERSION
	.align		4
        /*0000*/ 	.byte	0x04, 0x37
        /*0002*/ 	.short	(.L_7 - .L_6)
.L_6:
        /*0004*/ 	.word	0x00000082


	//----- nvinfo : EIATTR_KPARAM_INFO
	.align		4
.L_7:
        /*0008*/ 	.byte	0x04, 0x17
        /*000a*/ 	.short	(.L_9 - .L_8)
.L_8:
        /*000c*/ 	.word	0x00000000
        /*0010*/ 	.short	0x0007
        /*0012*/ 	.short	0x0028
        /*0014*/ 	.byte	0x00, 0xf5, 0x21, 0x00


	//----- nvinfo : EIATTR_KPARAM_INFO
	.align		4
.L_9:
        /*0018*/ 	.byte	0x04, 0x17
        /*001a*/ 	.short	(.L_11 - .L_10)
.L_10:
        /*001c*/ 	.word	0x00000000
        /*0020*/ 	.short	0x0006
        /*0022*/ 	.short	0x0020
        /*0024*/ 	.byte	0x00, 0xf0, 0x11, 0x00


	//----- nvinfo : EIATTR_KPARAM_INFO
	.align		4
.L_11:
        /*0028*/ 	.byte	0x04, 0x17
        /*002a*/ 	.short	(.L_13 - .L_12)
.L_12:
        /*002c*/ 	.word	0x00000000
        /*0030*/ 	.short	0x0005
        /*0032*/ 	.short	0x0018
        /*0034*/ 	.byte	0x00, 0xf5, 0x21, 0x00


	//----- nvinfo : EIATTR_KPARAM_INFO
	.align		4
.L_13:
        /*0038*/ 	.byte	0x04, 0x17
        /*003a*/ 	.short	(.L_15 - .L_14)
.L_14:
        /*003c*/ 	.word	0x00000000
        /*0040*/ 	.short	0x0004
        /*0042*/ 	.short	0x0010
        /*0044*/ 	.byte	0x00, 0xf5, 0x21, 0x00


	//----- nvinfo : EIATTR_KPARAM_INFO
	.align		4
.L_15:
        /*0048*/ 	.byte	0x04, 0x17
        /*004a*/ 	.short	(.L_17 - .L_16)
.L_16:
        /*004c*/ 	.word	0x00000000
        /*0050*/ 	.short	0x0003
        /*0052*/ 	.short	0x000c
        /*0054*/ 	.byte	0x00, 0xf0, 0x11, 0x00


	//----- nvinfo : EIATTR_KPARAM_INFO
	.align		4
.L_17:
        /*0058*/ 	.byte	0x04, 0x17
        /*005a*/ 	.short	(.L_19 - .L_18)
.L_18:
        /*005c*/ 	.word	0x00000000
        /*0060*/ 	.short	0x0002
        /*0062*/ 	.short	0x0008
        /*0064*/ 	.byte	0x00, 0xf0, 0x11, 0x00


	//----- nvinfo : EIATTR_KPARAM_INFO
	.align		4
.L_19:
        /*0068*/ 	.byte	0x04, 0x17
        /*006a*/ 	.short	(.L_21 - .L_20)
.L_20:
        /*006c*/ 	.word	0x00000000
        /*0070*/ 	.short	0x0001
        /*0072*/ 	.short	0x0004
        /*0074*/ 	.byte	0x00, 0xf0, 0x11, 0x00


	//----- nvinfo : EIATTR_KPARAM_INFO
	.align		4
.L_21:
        /*0078*/ 	.byte	0x04, 0x17
        /*007a*/ 	.short	(.L_23 - .L_22)
.L_22:
        /*007c*/ 	.word	0x00000000
        /*0080*/ 	.short	0x0000
        /*0082*/ 	.short	0x0000
        /*0084*/ 	.byte	0x00, 0xf0, 0x11, 0x00


	//----- nvinfo : EIATTR_SPARSE_MMA_MASK
	.align		4
.L_23:
        /*0088*/ 	.byte	0x03, 0x50
        /*008a*/ 	.short	0x0000


	//----- nvinfo : EIATTR_MAXREG_COUNT
	.align		4
        /*008c*/ 	.byte	0x03, 0x1b
        /*008e*/ 	.short	0x00ff


	//----- nvinfo : EIATTR_MERCURY_ISA_VERSION
	.align		4
        /*0090*/ 	.byte	0x03, 0x5f
        /*0092*/ 	.short	0x0101


	//----- nvinfo : EIATTR_VRC_CTA_INIT_COUNT
	.align		4
        /*0094*/ 	.byte	0x02, 0x4a
	.zero		1
	.zero		1


	//----- nvinfo : EIATTR_EXIT_INSTR_OFFSETS
	.align		4
        /*0098*/ 	.byte	0x04, 0x1c
        /*009a*/ 	.short	(.L_25 - .L_24)


	//   ....[0]....
.L_24:
        /*009c*/ 	.word	0x00000940


	//----- nvinfo : EIATTR_CBANK_PARAM_SIZE
	.align		4
.L_25:
        /*00a0*/ 	.byte	0x03, 0x19
        /*00a2*/ 	.short	0x0030


	//----- nvinfo : EIATTR_PARAM_CBANK
	.align		4
        /*00a4*/ 	.byte	0x04, 0x0a
        /*00a6*/ 	.short	(.L_27 - .L_26)
	.align		4
.L_26:
        /*00a8*/ 	.word	index@(.nv.constant0._Z10mysgemm_v1iiifPfS_fS_)
        /*00ac*/ 	.short	0x0380
        /*00ae*/ 	.short	0x0030


	//----- nvinfo : EIATTR_SW_WAR
	.align		4
.L_27:
        /*00b0*/ 	.byte	0x04, 0x36
        /*00b2*/ 	.short	(.L_29 - .L_28)
.L_28:
        /*00b4*/ 	.word	0x00000008
.L_29:


//--------------------- .nv.callgraph             --------------------------
	.section	.nv.callgraph,"",@"SHT_CUDA_CALLGRAPH"
	.align	4
	.sectionentsize	8
	.align		4
        /*0000*/ 	.word	0x00000000
	.align		4
        /*0004*/ 	.word	0xffffffff
	.align		4
        /*0008*/ 	.word	0x00000000
	.align		4
        /*000c*/ 	.word	0xfffffffe
	.align		4
        /*0010*/ 	.word	0x00000000
	.align		4
        /*0014*/ 	.word	0xfffffffd
	.align		4
        /*0018*/ 	.word	0x00000000
	.align		4
        /*001c*/ 	.word	0xfffffffc


//--------------------- .text._Z10mysgemm_v1iiifPfS_fS_ --------------------------
	.section	.text._Z10mysgemm_v1iiifPfS_fS_,"ax",@progbits
	.align	128
        .global         _Z10mysgemm_v1iiifPfS_fS_
        .type           _Z10mysgemm_v1iiifPfS_fS_,@function
        .size           _Z10mysgemm_v1iiifPfS_fS_,(.L_x_5 - _Z10mysgemm_v1iiifPfS_fS_)
        .other          _Z10mysgemm_v1iiifPfS_fS_,@"STO_CUDA_ENTRY STV_DEFAULT"
_Z10mysgemm_v1iiifPfS_fS_:
.text._Z10mysgemm_v1iiifPfS_fS_:
[----:B------:R-:W-:Y:S08]  /*0000*/  LDC R1, c[0x0][0x37c] ;  /* 0x0000df00ff017b82 */ /* 0x000ff00000000800 */
[----:B------:R-:W0:Y:S01]  /*0010*/  LDC R0, c[0x0][0x388] ;  /* 0x0000e200ff007b82 */ /* 0x000e220000000800 */
[----:B------:R-:W1:Y:S01]  /*0020*/  S2R R16, SR_TID.X ;  /* 0x0000000000107919 */ /* 0x000e620000002100 */
[----:B------:R-:W1:Y:S01]  /*0030*/  LDCU UR6, c[0x0][0x360] ;  /* 0x00006c00ff0677ac */ /* 0x000e620008000800 */
[----:B------:R-:W-:Y:S01]  /*0040*/  HFMA2 R29, -RZ, RZ, 0, 0 ;  /* 0x00000000ff1d7431 */ /* 0x000fe200000001ff */
[----:B------:R-:W1:Y:S01]  /*0050*/  S2R R3, SR_CTAID.X ;  /* 0x0000000000037919 */ /* 0x000e620000002500 */
[----:B------:R-:W2:Y:S01]  /*0060*/  LDCU UR7, c[0x0][0x364] ;  /* 0x00006c80ff0777ac */ /* 0x000ea20008000800 */
[----:B------:R-:W2:Y:S01]  /*0070*/  S2R R17, SR_TID.Y ;  /* 0x0000000000117919 */ /* 0x000ea20000002200 */
[----:B------:R-:W3:Y:S01]  /*0080*/  LDCU.64 UR4, c[0x0][0x358] ;  /* 0x00006b00ff0477ac */ /* 0x000ee20008000a00 */
[----:B------:R-:W2:Y:S01]  /*0090*/  S2R R2, SR_CTAID.Y ;  /* 0x0000000000027919 */ /* 0x000ea20000002600 */
[----:B0-----:R-:W-:Y:S01]  /*00a0*/  ISETP.GE.AND P0, PT, R0, 0x1, PT ;  /* 0x000000010000780c */ /* 0x001fe20003f06270 */
[----:B-1----:R-:W-:-:S02]  /*00b0*/  IMAD R16, R3, UR6, R16 ;  /* 0x0000000603107c24 */ /* 0x002fc4000f8e0210 */
[----:B--2---:R-:W-:-:S10]  /*00c0*/  IMAD R17, R2, UR7, R17 ;  /* 0x0000000702117c24 */ /* 0x004fd4000f8e0211 */
[----:B---3--:R-:W-:Y:S05]  /*00d0*/  @!P0 BRA `(.L_x_0) ;  /* 0x0000000400f08947 */ /* 0x008fea0003800000 */
[C---:B------:R-:W-:Y:S01]  /*00e0*/  ISETP.GE.U32.AND P1, PT, R0.reuse, 0x8, PT ;  /* 0x000000080000780c */ /* 0x040fe20003f26070 */
[----:B------:R-:W-:Y:S01]  /*00f0*/  IMAD R19, R17, R0, RZ ;  /* 0x0000000011137224 */ /* 0x000fe200078e02ff */
[----:B------:R-:W-:Y:S02]  /*0100*/  LOP3.LUT R24, R0, 0x7, RZ, 0xc0, !PT ;  /* 0x0000000700187812 */ /* 0x000fe400078ec0ff */
[----:B------:R-:W-:Y:S02]  /*0110*/  MOV R29, RZ ;  /* 0x000000ff001d7202 */ /* 0x000fe40000000f00 */
[----:B------:R-:W-:Y:S02]  /*0120*/  ISETP.NE.AND P0, PT, R24, RZ, PT ;  /* 0x000000ff1800720c */ /* 0x000fe40003f05270 */
[----:B------:R-:W-:-:S05]  /*0130*/  MOV R20, RZ ;  /* 0x000000ff00147202 */ /* 0x000fca0000000f00 */
[----:B------:R-:W-:Y:S06]  /*0140*/  @!P1 BRA `(.L_x_1) ;  /* 0x0000000000c89947 */ /* 0x000fec0003800000 */
[----:B------:R-:W0:Y:S01]  /*0150*/  LDC.64 R2, c[0x0][0x390] ;  /* 0x0000e400ff027b82 */ /* 0x000e220000000a00 */
[----:B------:R-:W-:Y:S02]  /*0160*/  LOP3.LUT R20, R0, 0x7ffffff8, RZ, 0xc0, !PT ;  /* 0x7ffffff800147812 */ /* 0x000fe400078ec0ff */
[----:B------:R-:W-:Y:S02]  /*0170*/  MOV R29, RZ ;  /* 0x000000ff001d7202 */ /* 0x000fe40000000f00 */
[----:B------:R-:W-:Y:S02]  /*0180*/  MOV R21, R16 ;  /* 0x0000001000157202 */ /* 0x000fe40000000f00 */
[----:B------:R-:W-:Y:S01]  /*0190*/  IADD3 R18, PT, PT, -R20, RZ, RZ ;  /* 0x000000ff14127210 */ /* 0x000fe20007ffe1ff */
[----:B0-----:R-:W-:-:S03]  /*01a0*/  IMAD.WIDE.U32 R2, R19, 0x4, R2 ;  /* 0x0000000413027825 */ /* 0x001fc600078e0002 */
[----:B------:R-:W-:-:S04]  /*01b0*/  IADD3 R5, P1, PT, R2, 0x10, RZ ;  /* 0x0000001002057810 */ /* 0x000fc80007f3e0ff */
[----:B------:R-:W-:-:S09]  /*01c0*/  IADD3.X R4, PT, PT, RZ, R3, RZ, P1, !PT ;  /* 0x00000003ff047210 */ /* 0x000fd20000ffe4ff */
.L_x_2:
[----:B------:R-:W0:Y:S01]  /*01d0*/  LDC.64 R14, c[0x0][0x398] ;  /* 0x0000e600ff0e7b82 */ /* 0x000e220000000a00 */
[----:B------:R-:W-:Y:S02]  /*01e0*/  MOV R2, R5 ;  /* 0x0000000500027202 */ /* 0x000fe40000000f00 */
[----:B------:R-:W-:-:S05]  /*01f0*/  MOV R3, R4 ;  /* 0x0000000400037202 */ /* 0x000fca0000000f00 */
[----:B------:R-:W2:Y:S01]  /*0200*/  LDG.E R12, desc[UR4][R2.64+-0x10] ;  /* 0xfffff004020c7981 */ /* 0x000ea2000c1e1900 */
[----:B------:R-:W1:Y:S03]  /*0210*/  LDC R23, c[0x0][0x384] ;  /* 0x0000e100ff177b82 */ /* 0x000e660000000800 */
[----:B------:R-:W3:Y:S04]  /*0220*/  LDG.E R22, desc[UR4][R2.64+-0xc] ;  /* 0xfffff40402167981 */ /* 0x000ee8000c1e1900 */
[----:B------:R-:W4:Y:S04]  /*0230*/  LDG.E R27, desc[UR4][R2.64+-0x8] ;  /* 0xfffff804021b7981 */ /* 0x000f28000c1e1900 */
[----:B------:R-:W5:Y:S01]  /*0240*/  LDG.E R26, desc[UR4][R2.64+-0x4] ;  /* 0xfffffc04021a7981 */ /* 0x000f62000c1e1900 */
[----:B0-----:R-:W-:-:S05]  /*0250*/  IMAD.WIDE R14, R21, 0x4, R14 ;  /* 0x00000004150e7825 */ /* 0x001fca00078e020e */
[----:B------:R1:W2:Y:S02]  /*0260*/  LDG.E R13, desc[UR4][R14.64] ;  /* 0x000000040e0d7981 */ /* 0x0002a4000c1e1900 */
[----:B-1----:R-:W-:-:S05]  /*0270*/  IMAD.WIDE R14, R23, 0x4, R14 ;  /* 0x00000004170e7825 */ /* 0x002fca00078e020e */
[----:B------:R0:W3:Y:S01]  /*0280*/  LDG.E R25, desc[UR4][R14.64] ;  /* 0x000000040e197981 */ /* 0x0000e2000c1e1900 */
[----:B------:R-:W-:-:S04]  /*0290*/  IMAD.WIDE R10, R23, 0x4, R14 ;  /* 0x00000004170a7825 */ /* 0x000fc800078e020e */
[C---:B------:R-:W-:Y:S02]  /*02a0*/  IMAD.WIDE R8, R23.reuse, 0x4, R10 ;  /* 0x0000000417087825 */ /* 0x040fe400078e020a */
[----:B------:R-:W4:Y:S02]  /*02b0*/  LDG.E R10, desc[UR4][R10.64] ;  /* 0x000000040a0a7981 */ /* 0x000f24000c1e1900 */
[C---:B------:R-:W-:Y:S02]  /*02c0*/  IMAD.WIDE R4, R23.reuse, 0x4, R8 ;  /* 0x0000000417047825 */ /* 0x040fe400078e0208 */
[----:B------:R-:W5:Y:S02]  /*02d0*/  LDG.E R9, desc[UR4][R8.64] ;  /* 0x0000000408097981 */ /* 0x000f64000c1e1900 */
[C---:B------:R-:W-:Y:S02]  /*02e0*/  IMAD.WIDE R6, R23.reuse, 0x4, R4 ;  /* 0x0000000417067825 */ /* 0x040fe400078e0204 */
[----:B------:R-:W5:Y:S04]  /*02f0*/  LDG.E R11, desc[UR4][R2.64+0x4] ;  /* 0x00000404020b7981 */ /* 0x000f68000c1e1900 */
[----:B------:R-:W5:Y:S04]  /*0300*/  LDG.E R4, desc[UR4][R4.64] ;  /* 0x0000000404047981 */ /* 0x000f68000c1e1900 */
[----:B------:R-:W5:Y:S04]  /*0310*/  LDG.E R8, desc[UR4][R2.64+0xc] ;  /* 0x00000c0402087981 */ /* 0x000f68000c1e1900 */
[----:B------:R-:W5:Y:S01]  /*0320*/  LDG.E R5, desc[UR4][R2.64] ;  /* 0x0000000402057981 */ /* 0x000f62000c1e1900 */
[----:B--2---:R-:W-:Y:S01]  /*0330*/  FFMA R29, R12, R13, R29 ;  /* 0x0000000d0c1d7223 */ /* 0x004fe2000000001d */
[----:B------:R-:W-:-:S02]  /*0340*/  IMAD.WIDE R12, R23, 0x4, R6 ;  /* 0x00000004170c7825 */ /* 0x000fc400078e0206 */
[----:B------:R-:W2:Y:S02]  /*0350*/  LDG.E R6, desc[UR4][R6.64] ;  /* 0x0000000406067981 */ /* 0x000ea4000c1e1900 */
[----:B0-----:R-:W-:Y:S02]  /*0360*/  IMAD.WIDE R14, R23, 0x4, R12 ;  /* 0x00000004170e7825 */ /* 0x001fe400078e020c */
[----:B------:R-:W2:Y:S04]  /*0370*/  LDG.E R28, desc[UR4][R12.64] ;  /* 0x000000040c1c7981 */ /* 0x000ea8000c1e1900 */
[----:B------:R-:W2:Y:S04]  /*0380*/  LDG.E R7, desc[UR4][R2.64+0x8] ;  /* 0x0000080402077981 */ /* 0x000ea8000c1e1900 */
[----:B------:R-:W2:Y:S01]  /*0390*/  LDG.E R15, desc[UR4][R14.64] ;  /* 0x000000040e0f7981 */ /* 0x000ea2000c1e1900 */
[----:B---3--:R-:W-:Y:S01]  /*03a0*/  FFMA R22, R22, R25, R29 ;  /* 0x0000001916167223 */ /* 0x008fe2000000001d */
[----:B------:R-:W-:-:S03]  /*03b0*/  IADD3 R18, PT, PT, R18, 0x8, RZ ;  /* 0x0000000812127810 */ /* 0x000fc60007ffe0ff */
[----:B----4-:R-:W-:Y:S01]  /*03c0*/  FFMA R27, R27, R10, R22 ;  /* 0x0000000a1b1b7223 */ /* 0x010fe20000000016 */
[----:B------:R-:W-:-:S03]  /*03d0*/  ISETP.NE.AND P1, PT, R18, RZ, PT ;  /* 0x000000ff1200720c */ /* 0x000fc60003f25270 */
[----:B-----5:R-:W-:Y:S01]  /*03e0*/  FFMA R26, R26, R9, R27 ;  /* 0x000000091a1a7223 */ /* 0x020fe2000000001b */
[----:B------:R-:W-:-:S03]  /*03f0*/  LEA R21, R23, R21, 0x3 ;  /* 0x0000001517157211 */ /* 0x000fc600078e18ff */
[----:B------:R-:W-:Y:S01]  /*0400*/  FFMA R4, R5, R4, R26 ;  /* 0x0000000405047223 */ /* 0x000fe2000000001a */
[----:B------:R-:W-:-:S03]  /*0410*/  IADD3 R5, P2, PT, R2, 0x20, RZ ;  /* 0x0000002002057810 */ /* 0x000fc60007f5e0ff */
[----:B--2---:R-:W-:-:S04]  /*0420*/  FFMA R4, R11, R6, R4 ;  /* 0x000000060b047223 */ /* 0x004fc80000000004 */
[----:B------:R-:W-:Y:S01]  /*0430*/  FFMA R7, R7, R28, R4 ;  /* 0x0000001c07077223 */ /* 0x000fe20000000004 */
[----:B------:R-:W-:-:S03]  /*0440*/  IADD3.X R4, PT, PT, RZ, R3, RZ, P2, !PT ;  /* 0x00000003ff047210 */ /* 0x000fc600017fe4ff */
[----:B------:R-:W-:Y:S01]  /*0450*/  FFMA R29, R8, R15, R7 ;  /* 0x0000000f081d7223 */ /* 0x000fe20000000007 */
[----:B------:R-:W-:Y:S06]  /*0460*/  @P1 BRA `(.L_x_2) ;  /* 0xfffffffc00581947 */ /* 0x000fec000383ffff */
.L_x_1:
[----:B------:R-:W-:Y:S05]  /*0470*/  @!P0 BRA `(.L_x_0) ;  /* 0x0000000400088947 */ /* 0x000fea0003800000 */
[----:B------:R-:W-:Y:S02]  /*0480*/  ISETP.GE.U32.AND P1, PT, R24, 0x4, PT ;  /* 0x000000041800780c */ /* 0x000fe40003f26070 */
[----:B------:R-:W-:-:S04]  /*0490*/  LOP3.LUT R14, R0, 0x3, RZ, 0xc0, !PT ;  /* 0x00000003000e7812 */ /* 0x000fc800078ec0ff */
[----:B------:R-:W-:-:S07]  /*04a0*/  ISETP.NE.AND P0, PT, R14, RZ, PT ;  /* 0x000000ff0e00720c */ /* 0x000fce0003f05270 */
[----:B------:R-:W-:Y:S06]  /*04b0*/  @!P1 BRA `(.L_x_3) ;  /* 0x0000000000709947 */ /* 0x000fec0003800000 */
[----:B------:R-:W0:Y:S01]  /*04c0*/  LDC R11, c[0x0][0x384] ;  /* 0x0000e100ff0b7b82 */ /* 0x000e220000000800 */
[----:B------:R-:W1:Y:S01]  /*04d0*/  LDCU.64 UR6, c[0x0][0x390] ;  /* 0x00007200ff0677ac */ /* 0x000e620008000a00 */
[CC--:B------:R-:W-:Y:S02]  /*04e0*/  IADD3 R3, PT, PT, R19.reuse, R20.reuse, RZ ;  /* 0x0000001413037210 */ /* 0x0c0fe40007ffe0ff */
[----:B------:R-:W-:-:S04]  /*04f0*/  IADD3 R8, P1, PT, R19, R20, RZ ;  /* 0x0000001413087210 */ /* 0x000fc80007f3e0ff */
[----:B------:R-:W2:Y:S08]  /*0500*/  LDC.64 R4, c[0x0][0x398] ;  /* 0x0000e600ff047b82 */ /* 0x000eb00000000a00 */
[----:B------:R-:W3:Y:S01]  /*0510*/  LDC.64 R12, c[0x0][0x390] ;  /* 0x0000e400ff0c7b82 */ /* 0x000ee20000000a00 */
[----:B0-----:R-:W-:-:S04]  /*0520*/  IMAD R7, R20, R11, R16 ;  /* 0x0000000b14077224 */ /* 0x001fc800078e0210 */
[----:B--2---:R-:W-:-:S04]  /*0530*/  IMAD.WIDE R4, R7, 0x4, R4 ;  /* 0x0000000407047825 */ /* 0x004fc800078e0204 */
[----:B------:R-:W-:Y:S02]  /*0540*/  IMAD.WIDE R6, R11, 0x4, R4 ;  /* 0x000000040b067825 */ /* 0x000fe400078e0204 */
[----:B------:R-:W2:Y:S02]  /*0550*/  LDG.E R4, desc[UR4][R4.64] ;  /* 0x0000000404047981 */ /* 0x000ea4000c1e1900 */
[----:B---3--:R-:W-:Y:S01]  /*0560*/  IMAD.WIDE.U32 R12, R3, 0x4, R12 ;  /* 0x00000004030c7825 */ /* 0x008fe200078e000c */
[----:B------:R-:W-:Y:S02]  /*0570*/  IADD3.X R3, PT, PT, RZ, RZ, RZ, P1, !PT ;  /* 0x000000ffff037210 */ /* 0x000fe40000ffe4ff */
[----:B-1----:R-:W-:-:S03]  /*0580*/  LEA R2, P1, R8, UR6, 0x2 ;  /* 0x0000000608027c11 */ /* 0x002fc6000f8210ff */
[----:B------:R-:W2:Y:S01]  /*0590*/  LDG.E R12, desc[UR4][R12.64] ;  /* 0x000000040c0c7981 */ /* 0x000ea2000c1e1900 */
[----:B------:R-:W-:Y:S01]  /*05a0*/  LEA.HI.X R3, R8, UR7, R3, 0x2, P1 ;  /* 0x0000000708037c11 */ /* 0x000fe200088f1403 */
[C---:B------:R-:W-:Y:S02]  /*05b0*/  IMAD.WIDE R8, R11.reuse, 0x4, R6 ;  /* 0x000000040b087825 */ /* 0x040fe400078e0206 */
[----:B------:R-:W3:Y:S04]  /*05c0*/  LDG.E R6, desc[UR4][R6.64] ;  /* 0x0000000406067981 */ /* 0x000ee8000c1e1900 */
[----:B------:R-:W3:Y:S01]  /*05d0*/  LDG.E R18, desc[UR4][R2.64+0x4] ;  /* 0x0000040402127981 */ /* 0x000ee2000c1e1900 */
[----:B------:R-:W-:-:S03]  /*05e0*/  IMAD.WIDE R10, R11, 0x4, R8 ;  /* 0x000000040b0a7825 */ /* 0x000fc600078e0208 */
[----:B------:R-:W4:Y:S04]  /*05f0*/  LDG.E R21, desc[UR4][R8.64] ;  /* 0x0000000408157981 */ /* 0x000f28000c1e1900 */
[----:B------:R-:W4:Y:S04]  /*0600*/  LDG.E R15, desc[UR4][R2.64+0x8] ;  /* 0x00000804020f7981 */ /* 0x000f28000c1e1900 */
[----:B------:R-:W5:Y:S04]  /*0610*/  LDG.E R22, desc[UR4][R2.64+0xc] ;  /* 0x00000c0402167981 */ /* 0x000f68000c1e1900 */
[----:B------:R-:W5:Y:S01]  /*0620*/  LDG.E R10, desc[UR4][R10.64] ;  /* 0x000000040a0a7981 */ /* 0x000f62000c1e1900 */
[----:B------:R-:W-:Y:S01]  /*0630*/  IADD3 R20, PT, PT, R20, 0x4, RZ ;  /* 0x0000000414147810 */ /* 0x000fe20007ffe0ff */
[----:B--2---:R-:W-:-:S04]  /*0640*/  FFMA R29, R12, R4, R29 ;  /* 0x000000040c1d7223 */ /* 0x004fc8000000001d */
[----:B---3--:R-:W-:-:S04]  /*0650*/  FFMA R18, R18, R6, R29 ;  /* 0x0000000612127223 */ /* 0x008fc8000000001d */
[----:B----4-:R-:W-:-:S04]  /*0660*/  FFMA R15, R15, R21, R18 ;  /* 0x000000150f0f7223 */ /* 0x010fc80000000012 */
[----:B-----5:R-:W-:-:S07]  /*0670*/  FFMA R29, R22, R10, R15 ;  /* 0x0000000a161d7223 */ /* 0x020fce000000000f */
.L_x_3:
[----:B------:R-:W-:Y:S05]  /*0680*/  @!P0 BRA `(.L_x_0) ;  /* 0x0000000000848947 */ /* 0x000fea0003800000 */
[----:B------:R-:W-:Y:S01]  /*0690*/  ISETP.NE.AND P1, PT, R14, 0x1, PT ;  /* 0x000000010e00780c */ /* 0x000fe20003f25270 */
[----:B------:R-:W0:Y:S01]  /*06a0*/  LDC.64 R8, c[0x0][0x398] ;  /* 0x0000e600ff087b82 */ /* 0x000e220000000a00 */
[----:B------:R-:W-:-:S04]  /*06b0*/  LOP3.LUT R0, R0, 0x1, RZ, 0xc0, !PT ;  /* 0x0000000100007812 */ /* 0x000fc800078ec0ff */
[----:B------:R-:W-:-:S03]  /*06c0*/  ISETP.NE.U32.AND P0, PT, R0, 0x1, PT ;  /* 0x000000010000780c */ /* 0x000fc60003f05070 */
[----:B------:R-:W1:Y:S04]  /*06d0*/  LDC.64 R10, c[0x0][0x390] ;  /* 0x0000e400ff0a7b82 */ /* 0x000e680000000a00 */
[CC--:B------:R-:W-:Y:S02]  /*06e0*/  @P1 IADD3 R21, PT, PT, R19.reuse, R20.reuse, RZ ;  /* 0x0000001413151210 */ /* 0x0c0fe40007ffe0ff */
[----:B------:R-:W-:Y:S02]  /*06f0*/  @P1 IADD3 R0, P2, PT, R19, R20, RZ ;  /* 0x0000001413001210 */ /* 0x000fe40007f5e0ff */
[----:B------:R-:W2:Y:S02]  /*0700*/  @P1 LDC R15, c[0x0][0x384] ;  /* 0x0000e100ff0f1b82 */ /* 0x000ea40000000800 */
[----:B------:R-:W-:-:S06]  /*0710*/  @P1 IADD3.X R12, PT, PT, RZ, RZ, RZ, P2, !PT ;  /* 0x000000ffff0c1210 */ /* 0x000fcc00017fe4ff */
[----:B------:R-:W3:Y:S08]  /*0720*/  @P1 LDC.64 R6, c[0x0][0x390] ;  /* 0x0000e400ff061b82 */ /* 0x000ef00000000a00 */
[----:B------:R-:W4:Y:S01]  /*0730*/  @!P0 LDC R13, c[0x0][0x384] ;  /* 0x0000e100ff0d8b82 */ /* 0x000f220000000800 */
[----:B-1----:R-:W-:-:S06]  /*0740*/  @P1 IMAD.WIDE.U32 R10, R21, 0x4, R10 ;  /* 0x00000004150a1825 */ /* 0x002fcc00078e000a */
[----:B------:R-:W5:Y:S01]  /*0750*/  @P1 LDG.E R10, desc[UR4][R10.64] ;  /* 0x000000040a0a1981 */ /* 0x000f62000c1e1900 */
[----:B------:R-:W1:Y:S01]  /*0760*/  LDC.64 R2, c[0x0][0x390] ;  /* 0x0000e400ff027b82 */ /* 0x000e620000000a00 */
[C---:B--2---:R-:W-:Y:S01]  /*0770*/  @P1 IMAD R23, R20.reuse, R15, R16 ;  /* 0x0000000f14171224 */ /* 0x044fe200078e0210 */
[----:B------:R-:W-:-:S03]  /*0780*/  @P1 IADD3 R20, PT, PT, R20, 0x2, RZ ;  /* 0x0000000214141810 */ /* 0x000fc60007ffe0ff */
[----:B0-----:R-:W-:-:S03]  /*0790*/  @P1 IMAD.WIDE R8, R23, 0x4, R8 ;  /* 0x0000000417081825 */ /* 0x001fc600078e0208 */
[----:B------:R-:W0:Y:S01]  /*07a0*/  LDC.64 R4, c[0x0][0x398] ;  /* 0x0000e600ff047b82 */ /* 0x000e220000000a00 */
[C---:B---3--:R-:W-:Y:S02]  /*07b0*/  @P1 LEA R6, P2, R0.reuse, R6, 0x2 ;  /* 0x0000000600061211 */ /* 0x048fe400078410ff */
[----:B------:R-:W-:Y:S01]  /*07c0*/  @!P0 IADD3 R19, PT, PT, R19, R20, RZ ;  /* 0x0000001413138210 */ /* 0x000fe20007ffe0ff */
[----:B------:R-:W-:Y:S01]  /*07d0*/  @P1 IMAD.WIDE R14, R15, 0x4, R8 ;  /* 0x000000040f0e1825 */ /* 0x000fe200078e0208 */
[----:B------:R-:W-:Y:S02]  /*07e0*/  @P1 LEA.HI.X R7, R0, R7, R12, 0x2, P2 ;  /* 0x0000000700071211 */ /* 0x000fe400010f140c */
[----:B------:R-:W5:Y:S01]  /*07f0*/  @P1 LDG.E R0, desc[UR4][R8.64] ;  /* 0x0000000408001981 */ /* 0x000f62000c1e1900 */
[----:B----4-:R-:W-:-:S03]  /*0800*/  @!P0 IMAD R13, R20, R13, R16 ;  /* 0x0000000d140d8224 */ /* 0x010fc600078e0210 */
[----:B------:R-:W2:Y:S04]  /*0810*/  @P1 LDG.E R7, desc[UR4][R6.64+0x4] ;  /* 0x0000040406071981 */ /* 0x000ea8000c1e1900 */
[----:B------:R-:W2:Y:S01]  /*0820*/  @P1 LDG.E R14, desc[UR4][R14.64] ;  /* 0x000000040e0e1981 */ /* 0x000ea2000c1e1900 */
[----:B-1----:R-:W-:-:S06]  /*0830*/  @!P0 IMAD.WIDE.U32 R2, R19, 0x4, R2 ;  /* 0x0000000413028825 */ /* 0x002fcc00078e0002 */
[----:B------:R-:W3:Y:S01]  /*0840*/  @!P0 LDG.E R2, desc[UR4][R2.64] ;  /* 0x0000000402028981 */ /* 0x000ee2000c1e1900 */
[----:B0-----:R-:W-:-:S06]  /*0850*/  @!P0 IMAD.WIDE R4, R13, 0x4, R4 ;  /* 0x000000040d048825 */ /* 0x001fcc00078e0204 */
[----:B------:R-:W3:Y:S01]  /*0860*/  @!P0 LDG.E R4, desc[UR4][R4.64] ;  /* 0x0000000404048981 */ /* 0x000ee2000c1e1900 */
[----:B-----5:R-:W-:-:S04]  /*0870*/  @P1 FFMA R0, R10, R0, R29 ;  /* 0x000000000a001223 */ /* 0x020fc8000000001d */
[----:B--2---:R-:W-:-:S04]  /*0880*/  @P1 FFMA R29, R7, R14, R0 ;  /* 0x0000000e071d1223 */ /* 0x004fc80000000000 */
[----:B---3--:R-:W-:-:S07]  /*0890*/  @!P0 FFMA R29, R2, R4, R29 ;  /* 0x00000004021d8223 */ /* 0x008fce000000001d */
.L_x_0:
[----:B------:R-:W0:Y:S01]  /*08a0*/  LDC.64 R2, c[0x0][0x3a8] ;  /* 0x0000ea00ff027b82 */ /* 0x000e220000000a00 */
[----:B------:R-:W1:Y:S01]  /*08b0*/  LDCU UR6, c[0x0][0x384] ;  /* 0x00007080ff0677ac */ /* 0x000e620008000800 */
[----:B------:R-:W2:Y:S01]  /*08c0*/  LDCU UR7, c[0x0][0x38c] ;  /* 0x00007180ff0777ac */ /* 0x000ea20008000800 */
[----:B-1----:R-:W-:Y:S01]  /*08d0*/  IMAD R17, R17, UR6, R16 ;  /* 0x0000000611117c24 */ /* 0x002fe2000f8e0210 */
[----:B------:R-:W1:Y:S03]  /*08e0*/  LDCU UR6, c[0x0][0x3a0] ;  /* 0x00007400ff0677ac */ /* 0x000e660008000800 */
[----:B0-----:R-:W-:-:S05]  /*08f0*/  IMAD.WIDE R2, R17, 0x4, R2 ;  /* 0x0000000411027825 */ /* 0x001fca00078e0202 */
[----:B------:R-:W1:Y:S02]  /*0900*/  LDG.E R0, desc[UR4][R2.64] ;  /* 0x0000000402007981 */ /* 0x000e64000c1e1900 */
[----:B-1----:R-:W-:-:S04]  /*0910*/  FMUL R0, R0, UR6 ;  /* 0x0000000600007c20 */ /* 0x002fc80008400000 */
[----:B--2---:R-:W-:-:S05]  /*0920*/  FFMA R29, R29, UR7, R0 ;  /* 0x000000071d1d7c23 */ /* 0x004fca0008000000 */
[----:B------:R-:W-:Y:S01]  /*0930*/  STG.E desc[UR4][R2.64], R29 ;  /* 0x0000001d02007986 */ /* 0x000fe2000c101904 */
[----:B------:R-:W-:Y:S05]  /*0940*/  EXIT ;  /* 0x000000000000794d */ /* 0x000fea0003800000 */
.L_x_4:
[----:B------:R-:W-:-:S00]  /*0950*/  BRA `(.L_x_4) ;  /* 0xfffffffc00fc7947 */ /* 0x000fc0000383ffff */
[----:B------:R-:W-:-:S00]  /*0960*/  NOP ;  /* 0x0000000000007918 */ /* 0x000fc00000000000 */
        /* <DEDUP_REMOVED lines=9> */
.L_x_5:


//--------------------- .nv.shared.reserved.0     --------------------------
	.section	.nv.shared.reserved.0,"aw",@nobits
	.weak		__nv_reservedSMEM_offset_0_alias
	.size		__nv_reservedSMEM_offset_0_alias, 0, 64
	.other		__nv_reservedSMEM_offset_0_alias,@"STO_CUDA_RESERVED_SHARED STV_DEFAULT"
__nv_reservedSMEM_offset_0_alias:
	.zero		0
	.zero		64


//--------------------- .nv.constant0._Z10mysgemm_v1iiifPfS_fS_ --------------------------
	.section	.nv.constant0._Z10mysgemm_v1iiifPfS_fS_,"a",@progbits
	.sectionflags	@""
	.align	4
.nv.constant0._Z10mysgemm_v1iiifPfS_fS_:
	.zero		944


//--------------------- SYMBOLS --------------------------

	.type		.nv.reservedSmem.offset0,@object
	.size		.nv.reservedSmem.offset0,0x4
